//
// Generated by NVIDIA NVVM Compiler
//
// Compiler Build ID: CL-36424714
// Cuda compilation tools, release 13.0, V13.0.88
// Based on NVVM 20.0.0
//

.version 9.0
.target sm_100
.address_size 64

	// .globl	_Z4InitxPKdPd

.visible .entry _Z4InitxPKdPd(
	.param .u64 _Z4InitxPKdPd_param_0,
	.param .u64 .ptr .align 1 _Z4InitxPKdPd_param_1,
	.param .u64 .ptr .align 1 _Z4InitxPKdPd_param_2
)
{
	.reg .pred 	%p<2>;
	.reg .b32 	%r<5>;
	.reg .b64 	%rd<10>;
	.reg .b64 	%fd<2>;

	ld.param.u64 	%rd4, [_Z4InitxPKdPd_param_0];
	ld.param.u64 	%rd2, [_Z4InitxPKdPd_param_1];
	ld.param.u64 	%rd3, [_Z4InitxPKdPd_param_2];
	mov.u32 	%r1, %ctaid.x;
	mov.u32 	%r2, %ntid.x;
	mov.u32 	%r3, %tid.x;
	mad.lo.s32 	%r4, %r1, %r2, %r3;
	cvt.s64.s32 	%rd1, %r4;
	setp.le.s64 	%p1, %rd4, %rd1;
	@%p1 bra 	$L__BB0_2;
	cvta.to.global.u64 	%rd5, %rd2;
	cvta.to.global.u64 	%rd6, %rd3;
	shl.b64 	%rd7, %rd1, 3;
	add.s64 	%rd8, %rd5, %rd7;
	ld.global.f64 	%fd1, [%rd8];
	add.s64 	%rd9, %rd6, %rd7;
	st.global.f64 	[%rd9], %fd1;
$L__BB0_2:
	ret;

}


// ===== COMPILED SASS (sm_100) =====

	.target	sm_100

	.elftype	@"ET_EXEC"


//--------------------- .note.nv.tkinfo           --------------------------
	.section	.note.nv.tkinfo,"",@"SHT_NOTE"
	.sectionflags	@"SHF_NOTE_NV_TKINFO"
	.tkinfo
        /*0018*/ 	.word	0x00000002
        /*0030*/ 	.string	""
        /*0030*/ 	.string	"ptxas"
        /*0030*/ 	.string	"Cuda compilation tools, release 13.0, V13.0.88"
        /*0030*/ 	.string	"Build cuda_13.0.r13.0/compiler.36424714_0"
        /*0030*/ 	.string	"-arch sm_100 -m 64 "



//--------------------- .note.nv.cuinfo           --------------------------
	.section	.note.nv.cuinfo,"",@"SHT_NOTE"
	.sectionflags	@"SHF_NOTE_NV_CUINFO"
        /*0018*/ 	.short	0x0002
        /*001a*/ 	.short	0x0064
        /*001c*/ 	.short	0x0082
	.zero		2


//--------------------- .nv.info                  --------------------------
	.section	.nv.info,"",@"SHT_CUDA_INFO"
	.align	4


	//----- nvinfo : EIATTR_REGCOUNT
	.align		4
        /*0000*/ 	.byte	0x04, 0x2f
        /*0002*/ 	.short	(.L_1 - .L_0)
	.align		4
.L_0:
        /*0004*/ 	.word	index@(_Z4InitxPKdPd)
        /*0008*/ 	.word	0x00000008


	//----- nvinfo : EIATTR_FRAME_SIZE
	.align		4
.L_1:
        /*000c*/ 	.byte	0x04, 0x11
        /*000e*/ 	.short	(.L_3 - .L_2)
	.align		4
.L_2:
        /*0010*/ 	.word	index@(_Z4InitxPKdPd)
        /*0014*/ 	.word	0x00000000


	//----- nvinfo : EIATTR_MIN_STACK_SIZE
	.align		4
.L_3:
        /*0018*/ 	.byte	0x04, 0x12
        /*001a*/ 	.short	(.L_5 - .L_4)
	.align		4
.L_4:
        /*001c*/ 	.word	index@(_Z4InitxPKdPd)
        /*0020*/ 	.word	0x00000000
.L_5:


//--------------------- .nv.compat                --------------------------
	.section	.nv.compat,"",@"SHT_CUDA_COMPAT_INFO"
	.align	4
        /*0000*/ 	.byte	0x02, 0x09, 0x00, 0x00, 0x02, 0x02, 0x01, 0x00, 0x02, 0x05, 0x05, 0x00, 0x03, 0x07, 0x01, 0x01
        /*0010*/ 	.byte	0x02, 0x03, 0x00, 0x00, 0x02, 0x06, 0x01, 0x00, 0x04, 0x0b, 0x08, 0x00, 0x09, 0x00, 0x00, 0x00
        /*0020*/ 	.byte	0x00, 0x00, 0x00, 0x00


//--------------------- .nv.info._Z4InitxPKdPd    --------------------------
	.section	.nv.info._Z4InitxPKdPd,"",@"SHT_CUDA_INFO"
	.sectionflags	@""
	.align	4


	//----- nvinfo : EIATTR_CUDA_API_VERSION
	.align		4
        /*0000*/ 	.byte	0x04, 0x37
        /*0002*/ 	.short	(.L_7 - .L_6)
.L_6:
        /*0004*/ 	.word	0x00000082


	//----- nvinfo : EIATTR_KPARAM_INFO
	.align		4
.L_7:
        /*0008*/ 	.byte	0x04, 0x17
        /*000a*/ 	.short	(.L_9 - .L_8)
.L_8:
        /*000c*/ 	.word	0x00000000
        /*0010*/ 	.short	0x0002
        /*0012*/ 	.short	0x0010
        /*0014*/ 	.byte	0x00, 0xf5, 0x21, 0x00


	//----- nvinfo : EIATTR_KPARAM_INFO
	.align		4
.L_9:
        /*0018*/ 	.byte	0x04, 0x17
        /*001a*/ 	.short	(.L_11 - .L_10)
.L_10:
        /*001c*/ 	.word	0x00000000
        /*0020*/ 	.short	0x0001
        /*0022*/ 	.short	0x0008
        /*0024*/ 	.byte	0x00, 0xf5, 0x21, 0x00


	//----- nvinfo : EIATTR_KPARAM_INFO
	.align		4
.L_11:
        /*0028*/ 	.byte	0x04, 0x17
        /*002a*/ 	.short	(.L_13 - .L_12)
.L_12:
        /*002c*/ 	.word	0x00000000
        /*0030*/ 	.short	0x0000
        /*0032*/ 	.short	0x0000
        /*0034*/ 	.byte	0x00, 0xf0, 0x21, 0x00


	//----- nvinfo : EIATTR_SPARSE_MMA_MASK
	.align		4
.L_13:
        /*0038*/ 	.byte	0x03, 0x50
        /*003a*/ 	.short	0x0000


	//----- nvinfo : EIATTR_MAXREG_COUNT
	.align		4
        /*003c*/ 	.byte	0x03, 0x1b
        /*003e*/ 	.short	0x00ff


	//----- nvinfo : EIATTR_MERCURY_ISA_VERSION
	.align		4
        /*0040*/ 	.byte	0x03, 0x5f
        /*0042*/ 	.short	0x0101


	//----- nvinfo : EIATTR_VRC_CTA_INIT_COUNT
	.align		4
        /*0044*/ 	.byte	0x02, 0x4a
	.zero		1
	.zero		1


	//----- nvinfo : EIATTR_EXIT_INSTR_OFFSETS
	.align		4
        /*0048*/ 	.byte	0x04, 0x1c
        /*004a*/ 	.short	(.L_15 - .L_14)


	//   ....[0]....
.L_14:
        /*004c*/ 	.word	0x00000090


	//   ....[1]....
        /*0050*/ 	.word	0x00000150


	//----- nvinfo : EIATTR_CBANK_PARAM_SIZE
	.align		4
.L_15:
        /*0054*/ 	.byte	0x03, 0x19
        /*0056*/ 	.short	0x0018


	//----- nvinfo : EIATTR_PARAM_CBANK
	.align		4
        /*0058*/ 	.byte	0x04, 0x0a
        /*005a*/ 	.short	(.L_17 - .L_16)
	.align		4
.L_16:
        /*005c*/ 	.word	index@(.nv.constant0._Z4InitxPKdPd)
        /*0060*/ 	.short	0x0380
        /*0062*/ 	.short	0x0018


	//----- nvinfo : EIATTR_SW_WAR
	.align		4
.L_17:
        /*0064*/ 	.byte	0x04, 0x36
        /*0066*/ 	.short	(.L_19 - .L_18)
.L_18:
        /*0068*/ 	.word	0x00000008
.L_19:


//--------------------- .nv.callgraph             --------------------------
	.section	.nv.callgraph,"",@"SHT_CUDA_CALLGRAPH"
	.align	4
	.sectionentsize	8
	.align		4
        /*0000*/ 	.word	0x00000000
	.align		4
        /*0004*/ 	.word	0xffffffff
	.align		4
        /*0008*/ 	.word	0x00000000
	.align		4
        /*000c*/ 	.word	0xfffffffe
	.align		4
        /*0010*/ 	.word	0x00000000
	.align		4
        /*0014*/ 	.word	0xfffffffd
	.align		4
        /*0018*/ 	.word	0x00000000
	.align		4
        /*001c*/ 	.word	0xfffffffc


//--------------------- .text._Z4InitxPKdPd       --------------------------
	.section	.text._Z4InitxPKdPd,"ax",@progbits
	.align	128
        .global         _Z4InitxPKdPd
        .type           _Z4InitxPKdPd,@function
        .size           _Z4InitxPKdPd,(.L_x_1 - _Z4InitxPKdPd)
        .other          _Z4InitxPKdPd,@"STO_CUDA_ENTRY STV_DEFAULT"
_Z4InitxPKdPd:
.text._Z4InitxPKdPd:
[----:B------:R-:W-:Y:S01]  /*0000*/  LDC R1, c[0x0][0x37c] ;  /* 0x0000df00ff017b82 */ /* 0x000fe20000000800 */
[----:B------:R-:W0:Y:S07]  /*0010*/  S2R R3, SR_TID.X ;  /* 0x0000000000037919 */ /* 0x000e2e0000002100 */
[----:B------:R-:W0:Y:S01]  /*0020*/  S2UR UR4, SR_CTAID.X ;  /* 0x00000000000479c3 */ /* 0x000e220000002500 */
[----:B------:R-:W1:Y:S07]  /*0030*/  LDCU.64 UR6, c[0x0][0x380] ;  /* 0x00007000ff0677ac */ /* 0x000e6e0008000a00 */
[----:B------:R-:W0:Y:S02]  /*0040*/  LDC R0, c[0x0][0x360] ;  /* 0x0000d800ff007b82 */ /* 0x000e240000000800 */
[----:B0-----:R-:W-:-:S05]  /*0050*/  IMAD R0, R0, UR4, R3 ;  /* 0x0000000400007c24 */ /* 0x001fca000f8e0203 */
[----:B-1----:R-:W-:Y:S02]  /*0060*/  ISETP.GE.U32.AND P0, PT, R0, UR6, PT ;  /* 0x0000000600007c0c */ /* 0x002fe4000bf06070 */
[----:B------:R-:W-:-:S04]  /*0070*/  SHF.R.S32.HI R3, RZ, 0x1f, R0 ;  /* 0x0000001fff037819 */ /* 0x000fc80000011400 */
[----:B------:R-:W-:-:S13]  /*0080*/  ISETP.GE.AND.EX P0, PT, R3, UR7, PT, P0 ;  /* 0x0000000703007c0c */ /* 0x000fda000bf06300 */
[----:B------:R-:W-:Y:S05]  /*0090*/  @P0 EXIT ;  /* 0x000000000000094d */ /* 0x000fea0003800000 */
[----:B------:R-:W0:Y:S01]  /*00a0*/  LDCU.64 UR6, c[0x0][0x388] ;  /* 0x00007100ff0677ac */ /* 0x000e220008000a00 */
[C---:B------:R-:W-:Y:S01]  /*00b0*/  IMAD.SHL.U32 R4, R0.reuse, 0x8, RZ ;  /* 0x0000000800047824 */ /* 0x040fe200078e00ff */
[----:B------:R-:W-:Y:S01]  /*00c0*/  SHF.L.U64.HI R0, R0, 0x3, R3 ;  /* 0x0000000300007819 */ /* 0x000fe20000010203 */
[----:B------:R-:W1:Y:S03]  /*00d0*/  LDCU.64 UR4, c[0x0][0x358] ;  /* 0x00006b00ff0477ac */ /* 0x000e660008000a00 */
[----:B0-----:R-:W-:-:S04]  /*00e0*/  IADD3 R2, P0, PT, R4, UR6, RZ ;  /* 0x0000000604027c10 */ /* 0x001fc8000ff1e0ff */
[----:B------:R-:W-:Y:S01]  /*00f0*/  IADD3.X R3, PT, PT, R0, UR7, RZ, P0, !PT ;  /* 0x0000000700037c10 */ /* 0x000fe200087fe4ff */
[----:B------:R-:W0:Y:S05]  /*0100*/  LDCU.64 UR6, c[0x0][0x390] ;  /* 0x00007200ff0677ac */ /* 0x000e2a0008000a00 */
[----:B-1----:R-:W2:Y:S01]  /*0110*/  LDG.E.64 R2, desc[UR4][R2.64] ;  /* 0x0000000402027981 */ /* 0x002ea2000c1e1b00 */
[----:B0-----:R-:W-:-:S04]  /*0120*/  IADD3 R4, P0, PT, R4, UR6, RZ ;  /* 0x0000000604047c10 */ /* 0x001fc8000ff1e0ff */
[----:B------:R-:W-:-:S05]  /*0130*/  IADD3.X R5, PT, PT, R0, UR7, RZ, P0, !PT ;  /* 0x0000000700057c10 */ /* 0x000fca00087fe4ff */
[----:B--2---:R-:W-:Y:S01]  /*0140*/  STG.E.64 desc[UR4][R4.64], R2 ;  /* 0x0000000204007986 */ /* 0x004fe2000c101b04 */
[----:B------:R-:W-:Y:S05]  /*0150*/  EXIT ;  /* 0x000000000000794d */ /* 0x000fea0003800000 */
.L_x_0:
[----:B------:R-:W-:-:S00]  /*0160*/  BRA `(.L_x_0) ;  /* 0xfffffffc00fc7947 */ /* 0x000fc0000383ffff */
[----:B------:R-:W-:-:S00]  /*0170*/  NOP ;  /* 0x0000000000007918 */ /* 0x000fc00000000000 */
        /* <DEDUP_REMOVED lines=8> */
.L_x_1:


//--------------------- .nv.shared.reserved.0     --------------------------
	.section	.nv.shared.reserved.0,"aw",@nobits
	.weak		__nv_reservedSMEM_offset_0_alias
	.size		__nv_reservedSMEM_offset_0_alias, 0, 64
	.other		__nv_reservedSMEM_offset_0_alias,@"STO_CUDA_RESERVED_SHARED STV_DEFAULT"
__nv_reservedSMEM_offset_0_alias:
	.zero		0
	.zero		64


//--------------------- .nv.constant0._Z4InitxPKdPd --------------------------
	.section	.nv.constant0._Z4InitxPKdPd,"a",@progbits
	.sectionflags	@""
	.align	4
.nv.constant0._Z4InitxPKdPd:
	.zero		920


//--------------------- SYMBOLS --------------------------

	.type		.nv.reservedSmem.offset0,@object
	.size		.nv.reservedSmem.offset0,0x4
